







.version 7.6
.target sm_75
.address_size 64



.visible .entry _Z6mm_mulPfS_S_i(
.param .u64 _Z6mm_mulPfS_S_i_param_0,
.param .u64 _Z6mm_mulPfS_S_i_param_1,
.param .u64 _Z6mm_mulPfS_S_i_param_2,
.param .u32 _Z6mm_mulPfS_S_i_param_3
)
{
.reg .pred %p<6>;
.reg .f32 %f<30>;
.reg .b32 %r<31>;
.reg .b64 %rd<34>;


ld.param.u64 %rd17, [_Z6mm_mulPfS_S_i_param_0];
ld.param.u64 %rd18, [_Z6mm_mulPfS_S_i_param_1];
ld.param.u64 %rd19, [_Z6mm_mulPfS_S_i_param_2];
ld.param.u32 %r12, [_Z6mm_mulPfS_S_i_param_3];
cvta.to.global.u64 %rd1, %rd19;
cvta.to.global.u64 %rd2, %rd18;
mov.u32 %r13, %ntid.y;
mov.u32 %r14, %ctaid.y;
mov.u32 %r15, %tid.y;
mad.lo.s32 %r16, %r14, %r13, %r15;
mov.u32 %r17, %ntid.x;
mov.u32 %r18, %ctaid.x;
mov.u32 %r19, %tid.x;
mad.lo.s32 %r1, %r18, %r17, %r19;
mul.lo.s32 %r2, %r16, %r12;
setp.lt.s32 %p1, %r12, 1;
mov.f32 %f29, 0f00000000;
@%p1 bra $L__BB0_7;

add.s32 %r21, %r12, -1;
and.b32 %r30, %r12, 3;
setp.lt.u32 %p2, %r21, 3;
mov.u32 %r29, 0;
mov.f32 %f29, 0f00000000;
@%p2 bra $L__BB0_4;

sub.s32 %r28, %r12, %r30;
mul.wide.s32 %rd20, %r1, 4;
add.s64 %rd31, %rd1, %rd20;
add.s32 %r23, %r2, 2;
mul.wide.s32 %rd21, %r23, 4;
add.s64 %rd30, %rd2, %rd21;
mul.wide.s32 %rd5, %r12, 4;

$L__BB0_3:
ld.global.f32 %f12, [%rd31];
ld.global.f32 %f13, [%rd30+-8];
fma.rn.f32 %f14, %f13, %f12, %f29;
add.s64 %rd22, %rd31, %rd5;
ld.global.f32 %f15, [%rd22];
ld.global.f32 %f16, [%rd30+-4];
fma.rn.f32 %f17, %f16, %f15, %f14;
add.s64 %rd23, %rd22, %rd5;
ld.global.f32 %f18, [%rd23];
ld.global.f32 %f19, [%rd30];
fma.rn.f32 %f20, %f19, %f18, %f17;
add.s64 %rd24, %rd23, %rd5;
add.s64 %rd31, %rd24, %rd5;
ld.global.f32 %f21, [%rd24];
ld.global.f32 %f22, [%rd30+4];
fma.rn.f32 %f29, %f22, %f21, %f20;
add.s32 %r29, %r29, 4;
add.s64 %rd30, %rd30, 16;
add.s32 %r28, %r28, -4;
setp.ne.s32 %p3, %r28, 0;
@%p3 bra $L__BB0_3;

$L__BB0_4:
setp.eq.s32 %p4, %r30, 0;
@%p4 bra $L__BB0_7;

mad.lo.s32 %r24, %r29, %r12, %r1;
mul.wide.s32 %rd25, %r24, 4;
add.s64 %rd33, %rd1, %rd25;
mul.wide.s32 %rd11, %r12, 4;
add.s32 %r25, %r29, %r2;
mul.wide.s32 %rd26, %r25, 4;
add.s64 %rd32, %rd2, %rd26;

$L__BB0_6:
.pragma "nounroll";
ld.global.f32 %f23, [%rd33];
ld.global.f32 %f24, [%rd32];
fma.rn.f32 %f29, %f24, %f23, %f29;
add.s64 %rd33, %rd33, %rd11;
add.s64 %rd32, %rd32, 4;
add.s32 %r30, %r30, -1;
setp.ne.s32 %p5, %r30, 0;
@%p5 bra $L__BB0_6;

$L__BB0_7:
cvta.to.global.u64 %rd27, %rd17;
add.s32 %r26, %r2, %r1;
mul.wide.s32 %rd28, %r26, 4;
add.s64 %rd29, %rd27, %rd28;
st.global.f32 [%rd29], %f29;
ret;

}



// ===== COMPILED SASS (sm_100) =====

	.target	sm_100

	.elftype	@"ET_EXEC"


//--------------------- .note.nv.tkinfo           --------------------------
	.section	.note.nv.tkinfo,"",@"SHT_NOTE"
	.sectionflags	@"SHF_NOTE_NV_TKINFO"
	.tkinfo
        /*0018*/ 	.word	0x00000002
        /*0030*/ 	.string	""
        /*0030*/ 	.string	"ptxas"
        /*0030*/ 	.string	"Cuda compilation tools, release 13.0, V13.0.88"
        /*0030*/ 	.string	"Build cuda_13.0.r13.0/compiler.36424714_0"
        /*0030*/ 	.string	"-arch sm_100 "



//--------------------- .note.nv.cuinfo           --------------------------
	.section	.note.nv.cuinfo,"",@"SHT_NOTE"
	.sectionflags	@"SHF_NOTE_NV_CUINFO"
        /*0018*/ 	.short	0x0002
        /*001a*/ 	.short	0x004b
        /*001c*/ 	.short	0x0082
	.zero		2


//--------------------- .nv.info                  --------------------------
	.section	.nv.info,"",@"SHT_CUDA_INFO"
	.align	4


	//----- nvinfo : EIATTR_REGCOUNT
	.align		4
        /*0000*/ 	.byte	0x04, 0x2f
        /*0002*/ 	.short	(.L_1 - .L_0)
	.align		4
.L_0:
        /*0004*/ 	.word	index@(_Z6mm_mulPfS_S_i)
        /*0008*/ 	.word	0x00000020


	//----- nvinfo : EIATTR_FRAME_SIZE
	.align		4
.L_1:
        /*000c*/ 	.byte	0x04, 0x11
        /*000e*/ 	.short	(.L_3 - .L_2)
	.align		4
.L_2:
        /*0010*/ 	.word	index@(_Z6mm_mulPfS_S_i)
        /*0014*/ 	.word	0x00000000


	//----- nvinfo : EIATTR_MIN_STACK_SIZE
	.align		4
.L_3:
        /*0018*/ 	.byte	0x04, 0x12
        /*001a*/ 	.short	(.L_5 - .L_4)
	.align		4
.L_4:
        /*001c*/ 	.word	index@(_Z6mm_mulPfS_S_i)
        /*0020*/ 	.word	0x00000000
.L_5:


//--------------------- .nv.compat                --------------------------
	.section	.nv.compat,"",@"SHT_CUDA_COMPAT_INFO"
	.align	4
        /*0000*/ 	.byte	0x02, 0x09, 0x00, 0x00, 0x02, 0x02, 0x01, 0x00, 0x02, 0x05, 0x05, 0x00, 0x03, 0x07, 0x01, 0x01
        /*0010*/ 	.byte	0x02, 0x03, 0x00, 0x00, 0x02, 0x06, 0x01, 0x00, 0x04, 0x0b, 0x08, 0x00, 0x09, 0x00, 0x00, 0x00
        /*0020*/ 	.byte	0x00, 0x00, 0x00, 0x00


//--------------------- .nv.info._Z6mm_mulPfS_S_i --------------------------
	.section	.nv.info._Z6mm_mulPfS_S_i,"",@"SHT_CUDA_INFO"
	.sectionflags	@""
	.align	4


	//----- nvinfo : EIATTR_CUDA_API_VERSION
	.align		4
        /*0000*/ 	.byte	0x04, 0x37
        /*0002*/ 	.short	(.L_7 - .L_6)
.L_6:
        /*0004*/ 	.word	0x00000082


	//----- nvinfo : EIATTR_KPARAM_INFO
	.align		4
.L_7:
        /*0008*/ 	.byte	0x04, 0x17
        /*000a*/ 	.short	(.L_9 - .L_8)
.L_8:
        /*000c*/ 	.word	0x00000000
        /*0010*/ 	.short	0x0003
        /*0012*/ 	.short	0x0018
        /*0014*/ 	.byte	0x00, 0xf0, 0x11, 0x00


	//----- nvinfo : EIATTR_KPARAM_INFO
	.align		4
.L_9:
        /*0018*/ 	.byte	0x04, 0x17
        /*001a*/ 	.short	(.L_11 - .L_10)
.L_10:
        /*001c*/ 	.word	0x00000000
        /*0020*/ 	.short	0x0002
        /*0022*/ 	.short	0x0010
        /*0024*/ 	.byte	0x00, 0xf0, 0x21, 0x00


	//----- nvinfo : EIATTR_KPARAM_INFO
	.align		4
.L_11:
        /*0028*/ 	.byte	0x04, 0x17
        /*002a*/ 	.short	(.L_13 - .L_12)
.L_12:
        /*002c*/ 	.word	0x00000000
        /*0030*/ 	.short	0x0001
        /*0032*/ 	.short	0x0008
        /*0034*/ 	.byte	0x00, 0xf0, 0x21, 0x00


	//----- nvinfo : EIATTR_KPARAM_INFO
	.align		4
.L_13:
        /*0038*/ 	.byte	0x04, 0x17
        /*003a*/ 	.short	(.L_15 - .L_14)
.L_14:
        /*003c*/ 	.word	0x00000000
        /*0040*/ 	.short	0x0000
        /*0042*/ 	.short	0x0000
        /*0044*/ 	.byte	0x00, 0xf0, 0x21, 0x00


	//----- nvinfo : EIATTR_SPARSE_MMA_MASK
	.align		4
.L_15:
        /*0048*/ 	.byte	0x03, 0x50
        /*004a*/ 	.short	0x0000


	//----- nvinfo : EIATTR_MAXREG_COUNT
	.align		4
        /*004c*/ 	.byte	0x03, 0x1b
        /*004e*/ 	.short	0x00ff


	//----- nvinfo : EIATTR_MERCURY_ISA_VERSION
	.align		4
        /*0050*/ 	.byte	0x03, 0x5f
        /*0052*/ 	.short	0x0101


	//----- nvinfo : EIATTR_VRC_CTA_INIT_COUNT
	.align		4
        /*0054*/ 	.byte	0x02, 0x4a
	.zero		1
	.zero		1


	//----- nvinfo : EIATTR_EXIT_INSTR_OFFSETS
	.align		4
        /*0058*/ 	.byte	0x04, 0x1c
        /*005a*/ 	.short	(.L_17 - .L_16)


	//   ....[0]....
.L_16:
        /*005c*/ 	.word	0x00000bb0


	//----- nvinfo : EIATTR_CBANK_PARAM_SIZE
	.align		4
.L_17:
        /*0060*/ 	.byte	0x03, 0x19
        /*0062*/ 	.short	0x001c


	//----- nvinfo : EIATTR_PARAM_CBANK
	.align		4
        /*0064*/ 	.byte	0x04, 0x0a
        /*0066*/ 	.short	(.L_19 - .L_18)
	.align		4
.L_18:
        /*0068*/ 	.word	index@(.nv.constant0._Z6mm_mulPfS_S_i)
        /*006c*/ 	.short	0x0380
        /*006e*/ 	.short	0x001c


	//----- nvinfo : EIATTR_SW_WAR
	.align		4
.L_19:
        /*0070*/ 	.byte	0x04, 0x36
        /*0072*/ 	.short	(.L_21 - .L_20)
.L_20:
        /*0074*/ 	.word	0x00000008
.L_21:


//--------------------- .nv.callgraph             --------------------------
	.section	.nv.callgraph,"",@"SHT_CUDA_CALLGRAPH"
	.align	4
	.sectionentsize	8
	.align		4
        /*0000*/ 	.word	0x00000000
	.align		4
        /*0004*/ 	.word	0xffffffff
	.align		4
        /*0008*/ 	.word	0x00000000
	.align		4
        /*000c*/ 	.word	0xfffffffe
	.align		4
        /*0010*/ 	.word	0x00000000
	.align		4
        /*0014*/ 	.word	0xfffffffd
	.align		4
        /*0018*/ 	.word	0x00000000
	.align		4
        /*001c*/ 	.word	0xfffffffc


//--------------------- .text._Z6mm_mulPfS_S_i    --------------------------
	.section	.text._Z6mm_mulPfS_S_i,"ax",@progbits
	.align	128
        .global         _Z6mm_mulPfS_S_i
        .type           _Z6mm_mulPfS_S_i,@function
        .size           _Z6mm_mulPfS_S_i,(.L_x_8 - _Z6mm_mulPfS_S_i)
        .other          _Z6mm_mulPfS_S_i,@"STO_CUDA_ENTRY STV_DEFAULT"
_Z6mm_mulPfS_S_i:
.text._Z6mm_mulPfS_S_i:
[----:B------:R-:W-:Y:S08]  /*0000*/  LDC R1, c[0x0][0x37c] ;  /* 0x0000df00ff017b82 */ /* 0x000ff00000000800 */
[----:B------:R-:W0:Y:S01]  /*0010*/  LDC R0, c[0x0][0x398] ;  /* 0x0000e600ff007b82 */ /* 0x000e220000000800 */
[----:B------:R-:W1:Y:S01]  /*0020*/  S2R R3, SR_CTAID.Y ;  /* 0x0000000000037919 */ /* 0x000e620000002600 */
[----:B------:R-:W1:Y:S01]  /*0030*/  LDCU UR4, c[0x0][0x364] ;  /* 0x00006c80ff0477ac */ /* 0x000e620008000800 */
[----:B------:R-:W-:Y:S01]  /*0040*/  HFMA2 R26, -RZ, RZ, 0, 0 ;  /* 0x00000000ff1a7431 */ /* 0x000fe200000001ff */
[----:B------:R-:W1:Y:S01]  /*0050*/  S2R R2, SR_TID.Y ;  /* 0x0000000000027919 */ /* 0x000e620000002200 */
[----:B------:R-:W2:Y:S01]  /*0060*/  LDCU UR5, c[0x0][0x360] ;  /* 0x00006c00ff0577ac */ /* 0x000ea20008000800 */
[----:B------:R-:W2:Y:S01]  /*0070*/  S2R R5, SR_CTAID.X ;  /* 0x0000000000057919 */ /* 0x000ea20000002500 */
[----:B------:R-:W3:Y:S01]  /*0080*/  LDCU.64 UR6, c[0x0][0x358] ;  /* 0x00006b00ff0677ac */ /* 0x000ee20008000a00 */
[----:B------:R-:W2:Y:S01]  /*0090*/  S2R R4, SR_TID.X ;  /* 0x0000000000047919 */ /* 0x000ea20000002100 */
[----:B0-----:R-:W-:Y:S01]  /*00a0*/  ISETP.GE.AND P0, PT, R0, 0x1, PT ;  /* 0x000000010000780c */ /* 0x001fe20003f06270 */
[----:B-1----:R-:W-:-:S02]  /*00b0*/  IMAD R3, R3, UR4, R2 ;  /* 0x0000000403037c24 */ /* 0x002fc4000f8e0202 */
[----:B--2---:R-:W-:-:S10]  /*00c0*/  IMAD R5, R5, UR5, R4 ;  /* 0x0000000505057c24 */ /* 0x004fd4000f8e0204 */
[----:B---3--:R-:W-:Y:S05]  /*00d0*/  @!P0 BRA `(.L_x_0) ;  /* 0x0000000800a48947 */ /* 0x008fea0003800000 */
[C---:B------:R-:W-:Y:S01]  /*00e0*/  IADD3 R2, PT, PT, R0.reuse, -0x1, RZ ;  /* 0xffffffff00027810 */ /* 0x040fe20007ffe0ff */
[----:B------:R-:W-:Y:S01]  /*00f0*/  UMOV UR4, URZ ;  /* 0x000000ff00047c82 */ /* 0x000fe20008000000 */
[----:B------:R-:W-:Y:S02]  /*0100*/  LOP3.LUT R7, R0, 0x3, RZ, 0xc0, !PT ;  /* 0x0000000300077812 */ /* 0x000fe400078ec0ff */
[----:B------:R-:W-:Y:S02]  /*0110*/  ISETP.GE.U32.AND P0, PT, R2, 0x3, PT ;  /* 0x000000030200780c */ /* 0x000fe40003f06070 */
[----:B------:R-:W-:-:S11]  /*0120*/  MOV R26, RZ ;  /* 0x000000ff001a7202 */ /* 0x000fd60000000f00 */
[----:B------:R-:W-:Y:S05]  /*0130*/  @!P0 BRA `(.L_x_1) ;  /* 0x0000000800488947 */ /* 0x000fea0003800000 */
[----:B------:R-:W0:Y:S01]  /*0140*/  LDC.64 R14, c[0x0][0x388] ;  /* 0x0000e200ff0e7b82 */ /* 0x000e220000000a00 */
[-C--:B------:R-:W-:Y:S01]  /*0150*/  IADD3 R2, PT, PT, -R7, R0.reuse, RZ ;  /* 0x0000000007027210 */ /* 0x080fe20007ffe1ff */
[----:B------:R-:W-:-:S03]  /*0160*/  IMAD R9, R3, R0, 0x2 ;  /* 0x0000000203097424 */ /* 0x000fc600078e0200 */
[----:B------:R-:W-:-:S03]  /*0170*/  ISETP.GT.AND P0, PT, R2, RZ, PT ;  /* 0x000000ff0200720c */ /* 0x000fc60003f04270 */
[----:B------:R-:W1:Y:S01]  /*0180*/  LDC.64 R12, c[0x0][0x390] ;  /* 0x0000e400ff0c7b82 */ /* 0x000e620000000a00 */
[----:B0-----:R-:W-:-:S04]  /*0190*/  IMAD.WIDE R14, R9, 0x4, R14 ;  /* 0x00000004090e7825 */ /* 0x001fc800078e020e */
[----:B-1----:R-:W-:-:S05]  /*01a0*/  IMAD.WIDE R12, R5, 0x4, R12 ;  /* 0x00000004050c7825 */ /* 0x002fca00078e020c */
[----:B------:R-:W-:Y:S05]  /*01b0*/  @!P0 BRA `(.L_x_2) ;  /* 0x0000000400cc8947 */ /* 0x000fea0003800000 */
[----:B------:R-:W-:Y:S02]  /*01c0*/  ISETP.GT.AND P1, PT, R2, 0xc, PT ;  /* 0x0000000c0200780c */ /* 0x000fe40003f24270 */
[----:B------:R-:W-:-:S11]  /*01d0*/  PLOP3.LUT P0, PT, PT, PT, PT, 0x80, 0x8 ;  /* 0x000000000008781c */ /* 0x000fd60003f0f070 */
[----:B------:R-:W-:Y:S05]  /*01e0*/  @!P1 BRA `(.L_x_3) ;  /* 0x00000004001c9947 */ /* 0x000fea0003800000 */
[----:B------:R-:W-:-:S13]  /*01f0*/  PLOP3.LUT P0, PT, PT, PT, PT, 0x8, 0x80 ;  /* 0x000000000080781c */ /* 0x000fda0003f0e170 */
.L_x_4:
[----:B------:R-:W2:Y:S01]  /*0200*/  LDG.E R17, desc[UR6][R12.64] ;  /* 0x000000060c117981 */ /* 0x000ea2000c1e1900 */
[----:B------:R-:W-:-:S03]  /*0210*/  IMAD.WIDE R24, R0, 0x4, R12 ;  /* 0x0000000400187825 */ /* 0x000fc600078e020c */
[----:B------:R-:W2:Y:S01]  /*0220*/  LDG.E R16, desc[UR6][R14.64+-0x8] ;  /* 0xfffff8060e107981 */ /* 0x000ea2000c1e1900 */
[----:B------:R-:W-:-:S03]  /*0230*/  IMAD.WIDE R28, R0, 0x4, R24 ;  /* 0x00000004001c7825 */ /* 0x000fc600078e0218 */
[----:B------:R-:W3:Y:S04]  /*0240*/  LDG.E R18, desc[UR6][R24.64] ;  /* 0x0000000618127981 */ /* 0x000ee8000c1e1900 */
[----:B------:R-:W3:Y:S04]  /*0250*/  LDG.E R19, desc[UR6][R14.64+-0x4] ;  /* 0xfffffc060e137981 */ /* 0x000ee8000c1e1900 */
[----:B------:R0:W4:Y:S04]  /*0260*/  LDG.E R4, desc[UR6][R28.64] ;  /* 0x000000061c047981 */ /* 0x000128000c1e1900 */
[----:B------:R-:W4:Y:S04]  /*0270*/  LDG.E R9, desc[UR6][R14.64] ;  /* 0x000000060e097981 */ /* 0x000f28000c1e1900 */
[----:B------:R-:W5:Y:S01]  /*0280*/  LDG.E R6, desc[UR6][R14.64+0x4] ;  /* 0x000004060e067981 */ /* 0x000f62000c1e1900 */
[----:B0-----:R-:W-:-:S03]  /*0290*/  IMAD.WIDE R28, R0, 0x4, R28 ;  /* 0x00000004001c7825 */ /* 0x001fc600078e021c */
[----:B------:R-:W5:Y:S04]  /*02a0*/  LDG.E R13, desc[UR6][R14.64+0x8] ;  /* 0x000008060e0d7981 */ /* 0x000f68000c1e1900 */
[----:B------:R-:W5:Y:S01]  /*02b0*/  LDG.E R11, desc[UR6][R28.64] ;  /* 0x000000061c0b7981 */ /* 0x000f62000c1e1900 */
[----:B------:R-:W-:-:S03]  /*02c0*/  IMAD.WIDE R22, R0, 0x4, R28 ;  /* 0x0000000400167825 */ /* 0x000fc600078e021c */
[----:B------:R-:W5:Y:S01]  /*02d0*/  LDG.E R10, desc[UR6][R14.64+0xc] ;  /* 0x00000c060e0a7981 */ /* 0x000f62000c1e1900 */
[----:B------:R-:W-:-:S03]  /*02e0*/  IMAD.WIDE R20, R0, 0x4, R22 ;  /* 0x0000000400147825 */ /* 0x000fc600078e0216 */
[----:B------:R-:W5:Y:S04]  /*02f0*/  LDG.E R8, desc[UR6][R22.64] ;  /* 0x0000000616087981 */ /* 0x000f68000c1e1900 */
[----:B------:R0:W5:Y:S04]  /*0300*/  LDG.E R25, desc[UR6][R20.64] ;  /* 0x0000000614197981 */ /* 0x000168000c1e1900 */
[----:B------:R-:W5:Y:S04]  /*0310*/  LDG.E R12, desc[UR6][R14.64+0x10] ;  /* 0x000010060e0c7981 */ /* 0x000f68000c1e1900 */
[----:B------:R-:W5:Y:S01]  /*0320*/  LDG.E R24, desc[UR6][R14.64+0x14] ;  /* 0x000014060e187981 */ /* 0x000f62000c1e1900 */
[----:B0-----:R-:W-:-:S05]  /*0330*/  IMAD.WIDE R20, R0, 0x4, R20 ;  /* 0x0000000400147825 */ /* 0x001fca00078e0214 */
[----:B------:R0:W5:Y:S01]  /*0340*/  LDG.E R27, desc[UR6][R20.64] ;  /* 0x00000006141b7981 */ /* 0x000162000c1e1900 */
[----:B------:R-:W-:-:S05]  /*0350*/  IMAD.WIDE R22, R0, 0x4, R20 ;  /* 0x0000000400167825 */ /* 0x000fca00078e0214 */
[----:B------:R-:W5:Y:S01]  /*0360*/  LDG.E R29, desc[UR6][R22.64] ;  /* 0x00000006161d7981 */ /* 0x000f62000c1e1900 */
[----:B--2---:R-:W-:Y:S01]  /*0370*/  FFMA R26, R17, R16, R26 ;  /* 0x00000010111a7223 */ /* 0x004fe2000000001a */
[----:B------:R-:W-:Y:S02]  /*0380*/  IMAD.WIDE R16, R0, 0x4, R22 ;  /* 0x0000000400107825 */ /* 0x000fe400078e0216 */
[----:B------:R-:W2:Y:S04]  /*0390*/  LDG.E R23, desc[UR6][R14.64+0x1c] ;  /* 0x00001c060e177981 */ /* 0x000ea8000c1e1900 */
[----:B------:R-:W2:Y:S01]  /*03a0*/  LDG.E R22, desc[UR6][R14.64+0x20] ;  /* 0x000020060e167981 */ /* 0x000ea2000c1e1900 */
[----:B---3--:R-:W-:Y:S01]  /*03b0*/  FFMA R26, R18, R19, R26 ;  /* 0x00000013121a7223 */ /* 0x008fe2000000001a */
[----:B------:R-:W-:-:S04]  /*03c0*/  IMAD.WIDE R18, R0, 0x4, R16 ;  /* 0x0000000400127825 */ /* 0x000fc800078e0210 */
[----:B0-----:R-:W-:-:S04]  /*03d0*/  IMAD.WIDE R20, R0, 0x4, R18 ;  /* 0x0000000400147825 */ /* 0x001fc800078e0212 */
[----:B----4-:R-:W-:Y:S01]  /*03e0*/  FFMA R26, R4, R9, R26 ;  /* 0x00000009041a7223 */ /* 0x010fe2000000001a */
[----:B------:R-:W2:Y:S04]  /*03f0*/  LDG.E R18, desc[UR6][R18.64] ;  /* 0x0000000612127981 */ /* 0x000ea8000c1e1900 */
[----:B------:R0:W3:Y:S04]  /*0400*/  LDG.E R4, desc[UR6][R16.64] ;  /* 0x0000000610047981 */ /* 0x0000e8000c1e1900 */
[----:B------:R-:W4:Y:S01]  /*0410*/  LDG.E R19, desc[UR6][R14.64+0x28] ;  /* 0x000028060e137981 */ /* 0x000f22000c1e1900 */
[----:B-----5:R-:W-:Y:S01]  /*0420*/  FFMA R11, R11, R6, R26 ;  /* 0x000000060b0b7223 */ /* 0x020fe2000000001a */
[----:B0-----:R-:W-:-:S02]  /*0430*/  IMAD.WIDE R16, R0, 0x4, R20 ;  /* 0x0000000400107825 */ /* 0x001fc400078e0214 */
[----:B------:R-:W3:Y:S02]  /*0440*/  LDG.E R6, desc[UR6][R14.64+0x18] ;  /* 0x000018060e067981 */ /* 0x000ee4000c1e1900 */
[----:B------:R-:W-:Y:S01]  /*0450*/  FFMA R28, R8, R13, R11 ;  /* 0x0000000d081c7223 */ /* 0x000fe2000000000b */
[C---:B------:R-:W-:Y:S01]  /*0460*/  IMAD.WIDE R8, R0.reuse, 0x4, R16 ;  /* 0x0000000400087825 */ /* 0x040fe200078e0210 */
[----:B------:R-:W5:Y:S03]  /*0470*/  LDG.E R20, desc[UR6][R20.64] ;  /* 0x0000000614147981 */ /* 0x000f66000c1e1900 */
[----:B------:R-:W-:Y:S01]  /*0480*/  FFMA R28, R25, R10, R28 ;  /* 0x0000000a191c7223 */ /* 0x000fe2000000001c */
[----:B------:R0:W4:Y:S01]  /*0490*/  LDG.E R26, desc[UR6][R16.64] ;  /* 0x00000006101a7981 */ /* 0x000122000c1e1900 */
[----:B------:R-:W-:-:S03]  /*04a0*/  IMAD.WIDE R10, R0, 0x4, R8 ;  /* 0x00000004000a7825 */ /* 0x000fc600078e0208 */
[----:B------:R-:W4:Y:S04]  /*04b0*/  LDG.E R25, desc[UR6][R14.64+0x24] ;  /* 0x000024060e197981 */ /* 0x000f28000c1e1900 */
[----:B------:R-:W4:Y:S04]  /*04c0*/  LDG.E R8, desc[UR6][R8.64] ;  /* 0x0000000608087981 */ /* 0x000f28000c1e1900 */
[----:B------:R1:W4:Y:S01]  /*04d0*/  LDG.E R21, desc[UR6][R10.64] ;  /* 0x000000060a157981 */ /* 0x000322000c1e1900 */
[----:B------:R-:W-:Y:S01]  /*04e0*/  FFMA R27, R27, R12, R28 ;  /* 0x0000000c1b1b7223 */ /* 0x000fe2000000001c */
[----:B------:R-:W-:-:S02]  /*04f0*/  IMAD.WIDE R12, R0, 0x4, R10 ;  /* 0x00000004000c7825 */ /* 0x000fc400078e020a */
[----:B------:R-:W4:Y:S02]  /*0500*/  LDG.E R28, desc[UR6][R14.64+0x2c] ;  /* 0x00002c060e1c7981 */ /* 0x000f24000c1e1900 */
[----:B0-----:R-:W-:-:S04]  /*0510*/  IMAD.WIDE R16, R0, 0x4, R12 ;  /* 0x0000000400107825 */ /* 0x001fc800078e020c */
[----:B-1----:R-:W-:Y:S02]  /*0520*/  FFMA R11, R29, R24, R27 ;  /* 0x000000181d0b7223 */ /* 0x002fe4000000001b */
[----:B------:R-:W4:Y:S04]  /*0530*/  LDG.E R27, desc[UR6][R14.64+0x30] ;  /* 0x000030060e1b7981 */ /* 0x000f28000c1e1900 */
[----:B------:R-:W4:Y:S04]  /*0540*/  LDG.E R24, desc[UR6][R12.64] ;  /* 0x000000060c187981 */ /* 0x000f28000c1e1900 */
[----:B------:R0:W4:Y:S04]  /*0550*/  LDG.E R29, desc[UR6][R14.64+0x34] ;  /* 0x000034060e1d7981 */ /* 0x000128000c1e1900 */
[----:B------:R-:W4:Y:S01]  /*0560*/  LDG.E R9, desc[UR6][R16.64] ;  /* 0x0000000610097981 */ /* 0x000f22000c1e1900 */
[----:B------:R-:W-:-:S04]  /*0570*/  IADD3 R2, PT, PT, R2, -0x10, RZ ;  /* 0xfffffff002027810 */ /* 0x000fc80007ffe0ff */
[----:B------:R-:W-:Y:S01]  /*0580*/  ISETP.GT.AND P1, PT, R2, 0xc, PT ;  /* 0x0000000c0200780c */ /* 0x000fe20003f24270 */
[----:B------:R-:W-:Y:S01]  /*0590*/  UIADD3 UR4, UPT, UPT, UR4, 0x10, URZ ;  /* 0x0000001004047890 */ /* 0x000fe2000fffe0ff */
[----:B0-----:R-:W-:Y:S01]  /*05a0*/  IADD3 R14, P2, PT, R14, 0x40, RZ ;  /* 0x000000400e0e7810 */ /* 0x001fe20007f5e0ff */
[----:B------:R-:W-:-:S03]  /*05b0*/  IMAD.WIDE R12, R0, 0x4, R16 ;  /* 0x00000004000c7825 */ /* 0x000fc600078e0210 */
[----:B------:R-:W-:Y:S01]  /*05c0*/  IADD3.X R15, PT, PT, RZ, R15, RZ, P2, !PT ;  /* 0x0000000fff0f7210 */ /* 0x000fe200017fe4ff */
[----:B---3--:R-:W-:-:S04]  /*05d0*/  FFMA R4, R4, R6, R11 ;  /* 0x0000000604047223 */ /* 0x008fc8000000000b */
[----:B--2---:R-:W-:-:S04]  /*05e0*/  FFMA R23, R18, R23, R4 ;  /* 0x0000001712177223 */ /* 0x004fc80000000004 */
[----:B-----5:R-:W-:-:S04]  /*05f0*/  FFMA R23, R20, R22, R23 ;  /* 0x0000001614177223 */ /* 0x020fc80000000017 */
[----:B----4-:R-:W-:-:S04]  /*0600*/  FFMA R23, R26, R25, R23 ;  /* 0x000000191a177223 */ /* 0x010fc80000000017 */
[----:B------:R-:W-:-:S04]  /*0610*/  FFMA R8, R8, R19, R23 ;  /* 0x0000001308087223 */ /* 0x000fc80000000017 */
[----:B------:R-:W-:-:S04]  /*0620*/  FFMA R21, R21, R28, R8 ;  /* 0x0000001c15157223 */ /* 0x000fc80000000008 */
[----:B------:R-:W-:-:S04]  /*0630*/  FFMA R24, R24, R27, R21 ;  /* 0x0000001b18187223 */ /* 0x000fc80000000015 */
[----:B------:R-:W-:Y:S01]  /*0640*/  FFMA R26, R9, R29, R24 ;  /* 0x0000001d091a7223 */ /* 0x000fe20000000018 */
[----:B------:R-:W-:Y:S06]  /*0650*/  @P1 BRA `(.L_x_4) ;  /* 0xfffffff800e81947 */ /* 0x000fec000383ffff */
.L_x_3:
[----:B------:R-:W-:-:S13]  /*0660*/  ISETP.GT.AND P1, PT, R2, 0x4, PT ;  /* 0x000000040200780c */ /* 0x000fda0003f24270 */
[----:B------:R-:W-:Y:S05]  /*0670*/  @!P1 BRA `(.L_x_5) ;  /* 0x0000000000949947 */ /* 0x000fea0003800000 */
[C---:B------:R-:W-:Y:S01]  /*0680*/  IMAD.WIDE R16, R0.reuse, 0x4, R12 ;  /* 0x0000000400107825 */ /* 0x040fe200078e020c */
[----:B------:R0:W2:Y:S04]  /*0690*/  LDG.E R21, desc[UR6][R12.64] ;  /* 0x000000060c157981 */ /* 0x0000a8000c1e1900 */
[----:B------:R-:W2:Y:S01]  /*06a0*/  LDG.E R4, desc[UR6][R14.64+-0x8] ;  /* 0xfffff8060e047981 */ /* 0x000ea2000c1e1900 */
[----:B------:R-:W-:-:S03]  /*06b0*/  IMAD.WIDE R18, R0, 0x4, R16 ;  /* 0x0000000400127825 */ /* 0x000fc600078e0210 */
[----:B------:R1:W3:Y:S01]  /*06c0*/  LDG.E R6, desc[UR6][R16.64] ;  /* 0x0000000610067981 */ /* 0x0002e2000c1e1900 */
[----:B------:R-:W-:-:S03]  /*06d0*/  IMAD.WIDE R10, R0, 0x4, R18 ;  /* 0x00000004000a7825 */ /* 0x000fc600078e0212 */
[----:B------:R-:W3:Y:S04]  /*06e0*/  LDG.E R23, desc[UR6][R14.64+-0x4] ;  /* 0xfffffc060e177981 */ /* 0x000ee8000c1e1900 */
[----:B------:R4:W5:Y:S01]  /*06f0*/  LDG.E R20, desc[UR6][R18.64] ;  /* 0x0000000612147981 */ /* 0x000962000c1e1900 */
[----:B------:R-:W-:-:S03]  /*0700*/  IMAD.WIDE R8, R0, 0x4, R10 ;  /* 0x0000000400087825 */ /* 0x000fc600078e020a */
[----:B------:R-:W5:Y:S01]  /*0710*/  LDG.E R25, desc[UR6][R14.64] ;  /* 0x000000060e197981 */ /* 0x000f62000c1e1900 */
[----:B0-----:R-:W-:-:S03]  /*0720*/  IMAD.WIDE R12, R0, 0x4, R8 ;  /* 0x00000004000c7825 */ /* 0x001fc600078e0208 */
[----:B------:R-:W5:Y:S04]  /*0730*/  LDG.E R10, desc[UR6][R10.64] ;  /* 0x000000060a0a7981 */ /* 0x000f68000c1e1900 */
[----:B------:R-:W5:Y:S01]  /*0740*/  LDG.E R27, desc[UR6][R14.64+0x4] ;  /* 0x000004060e1b7981 */ /* 0x000f62000c1e1900 */
[----:B-1----:R-:W-:-:S03]  /*0750*/  IMAD.WIDE R16, R0, 0x4, R12 ;  /* 0x0000000400107825 */ /* 0x002fc600078e020c */
[----:B------:R-:W5:Y:S04]  /*0760*/  LDG.E R8, desc[UR6][R8.64] ;  /* 0x0000000608087981 */ /* 0x000f68000c1e1900 */
[----:B------:R-:W5:Y:S01]  /*0770*/  LDG.E R29, desc[UR6][R14.64+0x8] ;  /* 0x000008060e1d7981 */ /* 0x000f62000c1e1900 */
[----:B----4-:R-:W-:-:S03]  /*0780*/  IMAD.WIDE R18, R0, 0x4, R16 ;  /* 0x0000000400127825 */ /* 0x010fc600078e0210 */
[----:B------:R-:W4:Y:S04]  /*0790*/  LDG.E R22, desc[UR6][R12.64] ;  /* 0x000000060c167981 */ /* 0x000f28000c1e1900 */
[----:B------:R-:W4:Y:S04]  /*07a0*/  LDG.E R9, desc[UR6][R14.64+0xc] ;  /* 0x00000c060e097981 */ /* 0x000f28000c1e1900 */
[----:B------:R-:W4:Y:S04]  /*07b0*/  LDG.E R28, desc[UR6][R14.64+0x10] ;  /* 0x000010060e1c7981 */ /* 0x000f28000c1e1900 */
[----:B------:R-:W4:Y:S04]  /*07c0*/  LDG.E R24, desc[UR6][R16.64] ;  /* 0x0000000610187981 */ /* 0x000f28000c1e1900 */
[----:B------:R0:W4:Y:S04]  /*07d0*/  LDG.E R11, desc[UR6][R14.64+0x14] ;  /* 0x000014060e0b7981 */ /* 0x000128000c1e1900 */
[----:B------:R-:W4:Y:S01]  /*07e0*/  LDG.E R12, desc[UR6][R18.64] ;  /* 0x00000006120c7981 */ /* 0x000f22000c1e1900 */
[----:B------:R-:W-:-:S02]  /*07f0*/  PLOP3.LUT P0, PT, PT, PT, PT, 0x8, 0x80 ;  /* 0x000000000080781c */ /* 0x000fc40003f0e170 */
[----:B0-----:R-:W-:Y:S02]  /*0800*/  IADD3 R14, P1, PT, R14, 0x20, RZ ;  /* 0x000000200e0e7810 */ /* 0x001fe40007f3e0ff */
[----:B------:R-:W-:Y:S02]  /*0810*/  IADD3 R2, PT, PT, R2, -0x8, RZ ;  /* 0xfffffff802027810 */ /* 0x000fe40007ffe0ff */
[----:B------:R-:W-:Y:S01]  /*0820*/  IADD3.X R15, PT, PT, RZ, R15, RZ, P1, !PT ;  /* 0x0000000fff0f7210 */ /* 0x000fe20000ffe4ff */
[----:B------:R-:W-:Y:S01]  /*0830*/  UIADD3 UR4, UPT, UPT, UR4, 0x8, URZ ;  /* 0x0000000804047890 */ /* 0x000fe2000fffe0ff */
[----:B--2---:R-:W-:-:S04]  /*0840*/  FFMA R21, R21, R4, R26 ;  /* 0x0000000415157223 */ /* 0x004fc8000000001a */
[----:B---3--:R-:W-:-:S04]  /*0850*/  FFMA R21, R6, R23, R21 ;  /* 0x0000001706157223 */ /* 0x008fc80000000015 */
[----:B-----5:R-:W-:-:S04]  /*0860*/  FFMA R21, R20, R25, R21 ;  /* 0x0000001914157223 */ /* 0x020fc80000000015 */
[----:B------:R-:W-:-:S04]  /*0870*/  FFMA R21, R10, R27, R21 ;  /* 0x0000001b0a157223 */ /* 0x000fc80000000015 */
[----:B------:R-:W-:-:S04]  /*0880*/  FFMA R21, R8, R29, R21 ;  /* 0x0000001d08157223 */ /* 0x000fc80000000015 */
[----:B----4-:R-:W-:-:S04]  /*0890*/  FFMA R9, R22, R9, R21 ;  /* 0x0000000916097223 */ /* 0x010fc80000000015 */
[----:B------:R-:W-:-:S04]  /*08a0*/  FFMA R9, R24, R28, R9 ;  /* 0x0000001c18097223 */ /* 0x000fc80000000009 */
[----:B------:R-:W-:Y:S01]  /*08b0*/  FFMA R26, R12, R11, R9 ;  /* 0x0000000b0c1a7223 */ /* 0x000fe20000000009 */
[----:B------:R-:W-:-:S07]  /*08c0*/  IMAD.WIDE R12, R0, 0x4, R18 ;  /* 0x00000004000c7825 */ /* 0x000fce00078e0212 */
.L_x_5:
[----:B------:R-:W-:-:S13]  /*08d0*/  ISETP.NE.OR P0, PT, R2, RZ, P0 ;  /* 0x000000ff0200720c */ /* 0x000fda0000705670 */
[----:B------:R-:W-:Y:S05]  /*08e0*/  @!P0 BRA `(.L_x_1) ;  /* 0x00000000005c8947 */ /* 0x000fea0003800000 */
.L_x_2:
[C---:B------:R-:W-:Y:S01]  /*08f0*/  IMAD.WIDE R10, R0.reuse, 0x4, R12 ;  /* 0x00000004000a7825 */ /* 0x040fe200078e020c */
[----:B------:R-:W2:Y:S04]  /*0900*/  LDG.E R4, desc[UR6][R14.64+-0x8] ;  /* 0xfffff8060e047981 */ /* 0x000ea8000c1e1900 */
[----:B------:R-:W2:Y:S01]  /*0910*/  LDG.E R13, desc[UR6][R12.64] ;  /* 0x000000060c0d7981 */ /* 0x000ea2000c1e1900 */
[----:B------:R-:W-:-:S03]  /*0920*/  IMAD.WIDE R16, R0, 0x4, R10 ;  /* 0x0000000400107825 */ /* 0x000fc600078e020a */
[----:B------:R-:W3:Y:S04]  /*0930*/  LDG.E R19, desc[UR6][R10.64] ;  /* 0x000000060a137981 */ /* 0x000ee8000c1e1900 */
[----:B------:R-:W3:Y:S01]  /*0940*/  LDG.E R6, desc[UR6][R14.64+-0x4] ;  /* 0xfffffc060e067981 */ /* 0x000ee2000c1e1900 */
[----:B------:R-:W-:-:S03]  /*0950*/  IMAD.WIDE R8, R0, 0x4, R16 ;  /* 0x0000000400087825 */ /* 0x000fc600078e0210 */
[----:B------:R-:W4:Y:S04]  /*0960*/  LDG.E R18, desc[UR6][R14.64] ;  /* 0x000000060e127981 */ /* 0x000f28000c1e1900 */
[----:B------:R-:W4:Y:S04]  /*0970*/  LDG.E R21, desc[UR6][R16.64] ;  /* 0x0000000610157981 */ /* 0x000f28000c1e1900 */
[----:B------:R0:W5:Y:S04]  /*0980*/  LDG.E R20, desc[UR6][R14.64+0x4] ;  /* 0x000004060e147981 */ /* 0x000168000c1e1900 */
[----:B------:R-:W5:Y:S01]  /*0990*/  LDG.E R23, desc[UR6][R8.64] ;  /* 0x0000000608177981 */ /* 0x000f62000c1e1900 */
[----:B------:R-:W-:-:S04]  /*09a0*/  IADD3 R2, PT, PT, R2, -0x4, RZ ;  /* 0xfffffffc02027810 */ /* 0x000fc80007ffe0ff */
[----:B------:R-:W-:Y:S01]  /*09b0*/  ISETP.NE.AND P0, PT, R2, RZ, PT ;  /* 0x000000ff0200720c */ /* 0x000fe20003f05270 */
[----:B------:R-:W-:Y:S01]  /*09c0*/  UIADD3 UR4, UPT, UPT, UR4, 0x4, URZ ;  /* 0x0000000404047890 */ /* 0x000fe2000fffe0ff */
[----:B--2---:R-:W-:-:S04]  /*09d0*/  FFMA R4, R13, R4, R26 ;  /* 0x000000040d047223 */ /* 0x004fc8000000001a */
[----:B---3--:R-:W-:Y:S01]  /*09e0*/  FFMA R4, R19, R6, R4 ;  /* 0x0000000613047223 */ /* 0x008fe20000000004 */
[----:B------:R-:W-:Y:S01]  /*09f0*/  IADD3 R6, P1, PT, R14, 0x10, RZ ;  /* 0x000000100e067810 */ /* 0x000fe20007f3e0ff */
[----:B------:R-:W-:-:S04]  /*0a00*/  IMAD.WIDE R12, R0, 0x4, R8 ;  /* 0x00000004000c7825 */ /* 0x000fc800078e0208 */
[----:B----4-:R-:W-:Y:S01]  /*0a10*/  FFMA R4, R21, R18, R4 ;  /* 0x0000001215047223 */ /* 0x010fe20000000004 */
[----:B0-----:R-:W-:Y:S02]  /*0a20*/  IADD3.X R15, PT, PT, RZ, R15, RZ, P1, !PT ;  /* 0x0000000fff0f7210 */ /* 0x001fe40000ffe4ff */
[----:B------:R-:W-:Y:S01]  /*0a30*/  MOV R14, R6 ;  /* 0x00000006000e7202 */ /* 0x000fe20000000f00 */
[----:B-----5:R-:W-:Y:S01]  /*0a40*/  FFMA R26, R23, R20, R4 ;  /* 0x00000014171a7223 */ /* 0x020fe20000000004 */
[----:B------:R-:W-:Y:S06]  /*0a50*/  @P0 BRA `(.L_x_2) ;  /* 0xfffffffc00a40947 */ /* 0x000fec000383ffff */
.L_x_1:
[----:B------:R-:W-:-:S13]  /*0a60*/  ISETP.NE.AND P0, PT, R7, RZ, PT ;  /* 0x000000ff0700720c */ /* 0x000fda0003f05270 */
[----:B------:R-:W-:Y:S05]  /*0a70*/  @!P0 BRA `(.L_x_0) ;  /* 0x00000000003c8947 */ /* 0x000fea0003800000 */
[----:B------:R-:W0:Y:S01]  /*0a80*/  LDC.64 R8, c[0x0][0x388] ;  /* 0x0000e200ff087b82 */ /* 0x000e220000000a00 */
[----:B------:R-:W-:Y:S02]  /*0a90*/  IMAD R15, R3, R0, UR4 ;  /* 0x00000004030f7e24 */ /* 0x000fe4000f8e0200 */
[----:B------:R-:W-:-:S05]  /*0aa0*/  IMAD R13, R0, UR4, R5 ;  /* 0x00000004000d7c24 */ /* 0x000fca000f8e0205 */
[----:B------:R-:W1:Y:S01]  /*0ab0*/  LDC.64 R10, c[0x0][0x390] ;  /* 0x0000e400ff0a7b82 */ /* 0x000e620000000a00 */
[----:B0-----:R-:W-:-:S04]  /*0ac0*/  IMAD.WIDE R8, R15, 0x4, R8 ;  /* 0x000000040f087825 */ /* 0x001fc800078e0208 */
[----:B-1----:R-:W-:-:S07]  /*0ad0*/  IMAD.WIDE R10, R13, 0x4, R10 ;  /* 0x000000040d0a7825 */ /* 0x002fce00078e020a */
.L_x_6:
[----:B------:R0:W2:Y:S04]  /*0ae0*/  LDG.E R13, desc[UR6][R10.64] ;  /* 0x000000060a0d7981 */ /* 0x0000a8000c1e1900 */
[----:B------:R1:W2:Y:S01]  /*0af0*/  LDG.E R2, desc[UR6][R8.64] ;  /* 0x0000000608027981 */ /* 0x0002a2000c1e1900 */
[----:B------:R-:W-:-:S04]  /*0b00*/  IADD3 R7, PT, PT, R7, -0x1, RZ ;  /* 0xffffffff07077810 */ /* 0x000fc80007ffe0ff */
[----:B------:R-:W-:Y:S01]  /*0b10*/  ISETP.NE.AND P0, PT, R7, RZ, PT ;  /* 0x000000ff0700720c */ /* 0x000fe20003f05270 */
[----:B0-----:R-:W-:Y:S01]  /*0b20*/  IMAD.WIDE R10, R0, 0x4, R10 ;  /* 0x00000004000a7825 */ /* 0x001fe200078e020a */
[----:B-1----:R-:W-:-:S04]  /*0b30*/  IADD3 R8, P1, PT, R8, 0x4, RZ ;  /* 0x0000000408087810 */ /* 0x002fc80007f3e0ff */
[----:B------:R-:W-:Y:S01]  /*0b40*/  IADD3.X R9, PT, PT, RZ, R9, RZ, P1, !PT ;  /* 0x00000009ff097210 */ /* 0x000fe20000ffe4ff */
[----:B--2---:R-:W-:-:S06]  /*0b50*/  FFMA R26, R13, R2, R26 ;  /* 0x000000020d1a7223 */ /* 0x004fcc000000001a */
[----:B------:R-:W-:Y:S05]  /*0b60*/  @P0 BRA `(.L_x_6) ;  /* 0xfffffffc00dc0947 */ /* 0x000fea000383ffff */
.L_x_0:
[----:B------:R-:W0:Y:S01]  /*0b70*/  LDC.64 R6, c[0x0][0x380] ;  /* 0x0000e000ff067b82 */ /* 0x000e220000000a00 */
[----:B------:R-:W-:-:S04]  /*0b80*/  IMAD R3, R3, R0, R5 ;  /* 0x0000000003037224 */ /* 0x000fc800078e0205 */
[----:B0-----:R-:W-:-:S05]  /*0b90*/  IMAD.WIDE R2, R3, 0x4, R6 ;  /* 0x0000000403027825 */ /* 0x001fca00078e0206 */
[----:B------:R-:W-:Y:S01]  /*0ba0*/  STG.E desc[UR6][R2.64], R26 ;  /* 0x0000001a02007986 */ /* 0x000fe2000c101906 */
[----:B------:R-:W-:Y:S05]  /*0bb0*/  EXIT ;  /* 0x000000000000794d */ /* 0x000fea0003800000 */
.L_x_7:
[----:B------:R-:W-:-:S00]  /*0bc0*/  BRA `(.L_x_7) ;  /* 0xfffffffc00fc7947 */ /* 0x000fc0000383ffff */
[----:B------:R-:W-:-:S00]  /*0bd0*/  NOP ;  /* 0x0000000000007918 */ /* 0x000fc00000000000 */
        /* <DEDUP_REMOVED lines=10> */
.L_x_8:


//--------------------- .nv.shared.reserved.0     --------------------------
	.section	.nv.shared.reserved.0,"aw",@nobits
	.weak		__nv_reservedSMEM_offset_0_alias
	.size		__nv_reservedSMEM_offset_0_alias, 0, 64
	.other		__nv_reservedSMEM_offset_0_alias,@"STO_CUDA_RESERVED_SHARED STV_DEFAULT"
__nv_reservedSMEM_offset_0_alias:
	.zero		0
	.zero		64


//--------------------- .nv.constant0._Z6mm_mulPfS_S_i --------------------------
	.section	.nv.constant0._Z6mm_mulPfS_S_i,"a",@progbits
	.sectionflags	@""
	.align	4
.nv.constant0._Z6mm_mulPfS_S_i:
	.zero		924


//--------------------- SYMBOLS --------------------------

	.type		.nv.reservedSmem.offset0,@object
	.size		.nv.reservedSmem.offset0,0x4
